	.headerflags	@"EF_CUDA_TEXMODE_UNIFIED EF_CUDA_64BIT_ADDRESS EF_CUDA_ACCELERATORS EF_CUDA_SM90 EF_CUDA_VIRTUAL_SM(EF_CUDA_SM90)"
	.elftype	@"ET_EXEC"


//--------------------- .nv.info                  --------------------------
	.section	.nv.info,"",@"SHT_CUDA_INFO"
	.align	4


	//----- nvinfo : EIATTR_REGCOUNT
	.align		4
        /*0000*/ 	.byte	0x04, 0x2f
        /*0002*/ 	.short	(.L_3 - .L_2)
	.align		4
.L_2:
        /*0004*/ 	.word	index@(triton_poi_fused__native_batch_norm_legit_no_training_relu_1)
        /*0008*/ 	.word	0x00000013


	//----- nvinfo : EIATTR_MIN_STACK_SIZE
	.align		4
.L_3:
        /*000c*/ 	.byte	0x04, 0x12
        /*000e*/ 	.short	(.L_5 - .L_4)
	.align		4
.L_4:
        /*0010*/ 	.word	index@(triton_poi_fused__native_batch_norm_legit_no_training_relu_1)
        /*0014*/ 	.word	0x00000000


	//----- nvinfo : EIATTR_FRAME_SIZE
	.align		4
.L_5:
        /*0018*/ 	.byte	0x04, 0x11
        /*001a*/ 	.short	(.L_7 - .L_6)
	.align		4
.L_6:
        /*001c*/ 	.word	index@(triton_poi_fused__native_batch_norm_legit_no_training_relu_1)
        /*0020*/ 	.word	0x00000000


	//----- nvinfo : EIATTR_MIN_STACK_SIZE
	.align		4
.L_7:
        /*0024*/ 	.byte	0x04, 0x12
        /*0026*/ 	.short	(.L_9 - .L_8)
	.align		4
.L_8:
        /*0028*/ 	.word	index@(triton_poi_fused__native_batch_norm_legit_no_training_relu_1)
        /*002c*/ 	.word	0x00000000
.L_9:


//--------------------- .nv.info.triton_poi_fused__native_batch_norm_legit_no_training_relu_1 --------------------------
	.section	.nv.info.triton_poi_fused__native_batch_norm_legit_no_training_relu_1,"",@"SHT_CUDA_INFO"
	.sectionflags	@""
	.align	4


	//----- nvinfo : EIATTR_CUDA_API_VERSION
	.align		4
        /*0000*/ 	.byte	0x04, 0x37
        /*0002*/ 	.short	(.L_11 - .L_10)
.L_10:
        /*0004*/ 	.word	0x0000007c


	//----- nvinfo : EIATTR_KPARAM_INFO
	.align		4
.L_11:
        /*0008*/ 	.byte	0x04, 0x17
        /*000a*/ 	.short	(.L_13 - .L_12)
.L_12:
        /*000c*/ 	.word	0x00000000
        /*0010*/ 	.short	0x0007
        /*0012*/ 	.short	0x0038
        /*0014*/ 	.byte	0x00, 0xf0, 0x11, 0x00


	//----- nvinfo : EIATTR_KPARAM_INFO
	.align		4
.L_13:
        /*0018*/ 	.byte	0x04, 0x17
        /*001a*/ 	.short	(.L_15 - .L_14)
.L_14:
        /*001c*/ 	.word	0x00000000
        /*0020*/ 	.short	0x0006
        /*0022*/ 	.short	0x0030
        /*0024*/ 	.byte	0x00, 0xf4, 0x21, 0x00


	//----- nvinfo : EIATTR_KPARAM_INFO
	.align		4
.L_15:
        /*0028*/ 	.byte	0x04, 0x17
        /*002a*/ 	.short	(.L_17 - .L_16)
.L_16:
        /*002c*/ 	.word	0x00000000
        /*0030*/ 	.short	0x0005
        /*0032*/ 	.short	0x0028
        /*0034*/ 	.byte	0x00, 0xf4, 0x21, 0x00


	//----- nvinfo : EIATTR_KPARAM_INFO
	.align		4
.L_17:
        /*0038*/ 	.byte	0x04, 0x17
        /*003a*/ 	.short	(.L_19 - .L_18)
.L_18:
        /*003c*/ 	.word	0x00000000
        /*0040*/ 	.short	0x0004
        /*0042*/ 	.short	0x0020
        /*0044*/ 	.byte	0x00, 0xf4, 0x21, 0x00


	//----- nvinfo : EIATTR_KPARAM_INFO
	.align		4
.L_19:
        /*0048*/ 	.byte	0x04, 0x17
        /*004a*/ 	.short	(.L_21 - .L_20)
.L_20:
        /*004c*/ 	.word	0x00000000
        /*0050*/ 	.short	0x0003
        /*0052*/ 	.short	0x0018
        /*0054*/ 	.byte	0x00, 0xf4, 0x21, 0x00


	//----- nvinfo : EIATTR_KPARAM_INFO
	.align		4
.L_21:
        /*0058*/ 	.byte	0x04, 0x17
        /*005a*/ 	.short	(.L_23 - .L_22)
.L_22:
        /*005c*/ 	.word	0x00000000
        /*0060*/ 	.short	0x0002
        /*0062*/ 	.short	0x0010
        /*0064*/ 	.byte	0x00, 0xf4, 0x21, 0x00


	//----- nvinfo : EIATTR_KPARAM_INFO
	.align		4
.L_23:
        /*0068*/ 	.byte	0x04, 0x17
        /*006a*/ 	.short	(.L_25 - .L_24)
.L_24:
        /*006c*/ 	.word	0x00000000
        /*0070*/ 	.short	0x0001
        /*0072*/ 	.short	0x0008
        /*0074*/ 	.byte	0x00, 0xf4, 0x21, 0x00


	//----- nvinfo : EIATTR_KPARAM_INFO
	.align		4
.L_25:
        /*0078*/ 	.byte	0x04, 0x17
        /*007a*/ 	.short	(.L_27 - .L_26)
.L_26:
        /*007c*/ 	.word	0x00000000
        /*0080*/ 	.short	0x0000
        /*0082*/ 	.short	0x0000
        /*0084*/ 	.byte	0x00, 0xf4, 0x21, 0x00


	//----- nvinfo : EIATTR_SPARSE_MMA_MASK
	.align		4
.L_27:
        /*0088*/ 	.byte	0x03, 0x50
        /*008a*/ 	.short	0x0000


	//----- nvinfo : EIATTR_MAXREG_COUNT
	.align		4
        /*008c*/ 	.byte	0x03, 0x1b
        /*008e*/ 	.short	0x00ff


	//----- nvinfo : EIATTR_EXIT_INSTR_OFFSETS
	.align		4
        /*0090*/ 	.byte	0x04, 0x1c
        /*0092*/ 	.short	(.L_29 - .L_28)


	//   ....[0]....
.L_28:
        /*0094*/ 	.word	0x00000360


	//   ....[1]....
        /*0098*/ 	.word	0x00000380


	//----- nvinfo : EIATTR_REQNTID
	.align		4
.L_29:
        /*009c*/ 	.byte	0x04, 0x10
        /*009e*/ 	.short	(.L_31 - .L_30)
.L_30:
        /*00a0*/ 	.word	0x00000080
        /*00a4*/ 	.word	0x00000001
        /*00a8*/ 	.word	0x00000001


	//----- nvinfo : EIATTR_CBANK_PARAM_SIZE
	.align		4
.L_31:
        /*00ac*/ 	.byte	0x03, 0x19
        /*00ae*/ 	.short	0x003c


	//----- nvinfo : EIATTR_PARAM_CBANK
	.align		4
        /*00b0*/ 	.byte	0x04, 0x0a
        /*00b2*/ 	.short	(.L_33 - .L_32)
	.align		4
.L_32:
        /*00b4*/ 	.word	index@(.nv.constant0.triton_poi_fused__native_batch_norm_legit_no_training_relu_1)
        /*00b8*/ 	.short	0x0210
        /*00ba*/ 	.short	0x003c


	//----- nvinfo : EIATTR_SW_WAR
	.align		4
.L_33:
        /*00bc*/ 	.byte	0x04, 0x36
        /*00be*/ 	.short	(.L_35 - .L_34)
.L_34:
        /*00c0*/ 	.word	0x00000008
.L_35:


//--------------------- .nv.callgraph             --------------------------
	.section	.nv.callgraph,"",@"SHT_CUDA_CALLGRAPH"
	.align	4
	.sectionentsize	8
	.align		4
        /*0000*/ 	.word	0x00000000
	.align		4
        /*0004*/ 	.word	0xffffffff
	.align		4
        /*0008*/ 	.word	0x00000000
	.align		4
        /*000c*/ 	.word	0xfffffffe
	.align		4
        /*0010*/ 	.word	0x00000000
	.align		4
        /*0014*/ 	.word	0xfffffffd
	.align		4
        /*0018*/ 	.word	0x00000000
	.align		4
        /*001c*/ 	.word	0xfffffffc


//--------------------- .nv.constant4             --------------------------
	.section	.nv.constant4,"a",@progbits
	.align	8
	.align		8
.nv.constant4:
        /*0000*/ 	.dword	_$_str
	.align		8
        /*0008*/ 	.dword	_$_str_$_2


//--------------------- .text.triton_poi_fused__native_batch_norm_legit_no_training_relu_1 --------------------------
	.section	.text.triton_poi_fused__native_batch_norm_legit_no_training_relu_1,"ax",@progbits
	.align	128
        .global         triton_poi_fused__native_batch_norm_legit_no_training_relu_1
        .type           triton_poi_fused__native_batch_norm_legit_no_training_relu_1,@function
        .size           triton_poi_fused__native_batch_norm_legit_no_training_relu_1,(.L_x_1 - triton_poi_fused__native_batch_norm_legit_no_training_relu_1)
        .other          triton_poi_fused__native_batch_norm_legit_no_training_relu_1,@"STO_CUDA_ENTRY STV_DEFAULT"
triton_poi_fused__native_batch_norm_legit_no_training_relu_1:
.text.triton_poi_fused__native_batch_norm_legit_no_training_relu_1:
[----:B------:R-:W0:Y:S01]  /*0000*/  LDC R1, c[0x0][0x28] ;  /* 0x00000a00ff017b82 */ /* 0x000e220000000800 */
[----:B------:R-:W1:Y:S07]  /*0010*/  S2R R0, SR_TID.X ;  /* 0x0000000000007919 */ /* 0x000e6e0000002100 */
[----:B------:R-:W2:Y:S01]  /*0020*/  LDC.64 R8, c[0x0][0x220] ;  /* 0x00008800ff087b82 */ /* 0x000ea20000000a00 */
[----:B------:R-:W-:Y:S01]  /*0030*/  HFMA2.MMA R14, -RZ, RZ, 0, 0 ;  /* 0x00000000ff0e7435 */ /* 0x000fe200000001ff */
[----:B------:R-:W-:Y:S01]  /*0040*/  ULDC.64 UR4, c[0x0][0x208] ;  /* 0x0000820000047ab9 */ /* 0x000fe20000000a00 */
[----:B------:R-:W3:Y:S05]  /*0050*/  S2R R3, SR_CTAID.X ;  /* 0x0000000000037919 */ /* 0x000eea0000002500 */
[----:B------:R-:W4:Y:S08]  /*0060*/  LDC.64 R6, c[0x0][0x218] ;  /* 0x00008600ff067b82 */ /* 0x000f300000000a00 */
[----:B------:R-:W5:Y:S08]  /*0070*/  LDC.64 R10, c[0x0][0x228] ;  /* 0x00008a00ff0a7b82 */ /* 0x000f700000000a00 */
[----:B------:R-:W4:Y:S01]  /*0080*/  LDC.64 R12, c[0x0][0x230] ;  /* 0x00008c00ff0c7b82 */ /* 0x000f220000000a00 */
[----:B-1----:R-:W-:-:S02]  /*0090*/  LOP3.LUT R0, R0, 0x7f, RZ, 0xc0, !PT ;  /* 0x0000007f00007812 */ /* 0x002fc400078ec0ff */
[----:B---3--:R-:W-:Y:S02]  /*00a0*/  SHF.R.S32.HI R2, RZ, 0x18, R3 ;  /* 0x00000018ff027819 */ /* 0x008fe40000011403 */
[----:B------:R-:W-:Y:S02]  /*00b0*/  LEA R0, R3, R0, 0x7 ;  /* 0x0000000003007211 */ /* 0x000fe400078e38ff */
[----:B------:R-:W-:Y:S02]  /*00c0*/  SGXT R3, R2, 0x1 ;  /* 0x000000010203781a */ /* 0x000fe40000000200 */
[----:B------:R-:W-:Y:S02]  /*00d0*/  ISETP.GE.AND P0, PT, R0, 0xa80, PT ;  /* 0x00000a800000780c */ /* 0x000fe40003f06270 */
[----:B------:R-:W-:-:S04]  /*00e0*/  LEA.HI R3, R3, R0, RZ, 0x4 ;  /* 0x0000000003037211 */ /* 0x000fc800078f20ff */
[----:B------:R-:W-:-:S05]  /*00f0*/  SHF.R.S32.HI R3, RZ, 0x4, R3 ;  /* 0x00000004ff037819 */ /* 0x000fca0000011403 */
[----:B------:R-:W-:-:S05]  /*0100*/  IMAD.HI R2, R3, 0x30c30c31, RZ ;  /* 0x30c30c3103027827 */ /* 0x000fca00078e02ff */
[----:B------:R-:W-:-:S04]  /*0110*/  SHF.R.U32.HI R5, RZ, 0x1f, R2 ;  /* 0x0000001fff057819 */ /* 0x000fc80000011602 */
[----:B------:R-:W-:Y:S02]  /*0120*/  LEA.HI.SX32 R2, R2, R5, 0x1d ;  /* 0x0000000502027211 */ /* 0x000fe400078feaff */
[----:B------:R-:W1:Y:S03]  /*0130*/  LDC.64 R4, c[0x0][0x210] ;  /* 0x00008400ff047b82 */ /* 0x000e660000000a00 */
[----:B------:R-:W-:-:S04]  /*0140*/  IMAD R15, R2, -0x2a, R3 ;  /* 0xffffffd6020f7824 */ /* 0x000fc800078e0203 */
[----:B--2---:R-:W-:-:S05]  /*0150*/  IMAD.WIDE R8, R15, 0x4, R8 ;  /* 0x000000040f087825 */ /* 0x004fca00078e0208 */
[----:B------:R5:W2:Y:S01]  /*0160*/  @!P0 LDG.E.EL R14, desc[UR4][R8.64] ;  /* 0x00000004080e8981 */ /* 0x000aa2000c2e1900 */
[----:B------:R-:W-:Y:S01]  /*0170*/  CS2R R2, SRZ ;  /* 0x0000000000027805 */ /* 0x000fe2000001ff00 */
[----:B----4-:R-:W-:-:S05]  /*0180*/  IMAD.WIDE R6, R15, 0x4, R6 ;  /* 0x000000040f067825 */ /* 0x010fca00078e0206 */
[----:B------:R3:W4:Y:S01]  /*0190*/  @!P0 LDG.E.EL R2, desc[UR4][R6.64] ;  /* 0x0000000406028981 */ /* 0x000722000c2e1900 */
[----:B-1----:R-:W-:-:S04]  /*01a0*/  IMAD.WIDE R4, R0, 0x4, R4 ;  /* 0x0000000400047825 */ /* 0x002fc800078e0204 */
[C---:B-----5:R-:W-:Y:S01]  /*01b0*/  IMAD.WIDE R8, R15.reuse, 0x4, R10 ;  /* 0x000000040f087825 */ /* 0x060fe200078e020a */
[----:B------:R1:W4:Y:S01]  /*01c0*/  @!P0 LDG.E R3, desc[UR4][R4.64] ;  /* 0x0000000404038981 */ /* 0x000322000c1e1900 */
[----:B---3--:R-:W3:Y:S02]  /*01d0*/  LDC.64 R6, c[0x0][0x238] ;  /* 0x00008e00ff067b82 */ /* 0x008ee40000000a00 */
[----:B0-----:R-:W-:Y:S01]  /*01e0*/  IMAD.WIDE R10, R15, 0x4, R12 ;  /* 0x000000040f0a7825 */ /* 0x001fe200078e020c */
[----:B------:R-:W-:-:S06]  /*01f0*/  CS2R R12, SRZ ;  /* 0x00000000000c7805 */ /* 0x000fcc000001ff00 */
[----:B------:R0:W5:Y:S01]  /*0200*/  @!P0 LDG.E.EL R12, desc[UR4][R8.64] ;  /* 0x00000004080c8981 */ /* 0x000162000c2e1900 */
[----:B------:R-:W-:Y:S01]  /*0210*/  MOV R16, 0x3e800000 ;  /* 0x3e80000000107802 */ /* 0x000fe20000000f00 */
[----:B-1----:R-:W1:Y:S02]  /*0220*/  LDC.64 R4, c[0x0][0x240] ;  /* 0x00009000ff047b82 */ /* 0x002e640000000a00 */
[----:B------:R-:W5:Y:S01]  /*0230*/  @!P0 LDG.E.EL R13, desc[UR4][R10.64] ;  /* 0x000000040a0d8981 */ /* 0x000f62000c2e1900 */
[----:B-1----:R-:W-:-:S04]  /*0240*/  IMAD.WIDE R4, R0, 0x4, R4 ;  /* 0x0000000400047825 */ /* 0x002fc800078e0204 */
[----:B--2---:R-:W-:-:S04]  /*0250*/  FADD R14, R14, 0.0010000000474974513054 ;  /* 0x3a83126f0e0e7421 */ /* 0x004fc80000000000 */
[----:B------:R-:W1:Y:S02]  /*0260*/  MUFU.SQRT R15, R14 ;  /* 0x0000000e000f7308 */ /* 0x000e640000002000 */
[C---:B-1----:R-:W-:Y:S02]  /*0270*/  FSETP.GT.AND P1, PT, R15.reuse, 8.50705917302346158658e+37, PT ;  /* 0x7e8000000f00780b */ /* 0x042fe40003f24000 */
[----:B------:R-:W-:-:S11]  /*0280*/  FSETP.GEU.AND P2, PT, R15, 1.175494350822287508e-38, PT ;  /* 0x008000000f00780b */ /* 0x000fd60003f4e000 */
[----:B------:R-:W-:-:S04]  /*0290*/  @P1 FMUL R15, R15, 0.25 ;  /* 0x3e8000000f0f1820 */ /* 0x000fc80000400000 */
[----:B------:R-:W-:-:S06]  /*02a0*/  @!P2 FMUL R15, R15, 16777216 ;  /* 0x4b8000000f0fa820 */ /* 0x000fcc0000400000 */
[----:B------:R-:W1:Y:S01]  /*02b0*/  MUFU.RCP R15, R15 ;  /* 0x0000000f000f7308 */ /* 0x000e620000001000 */
[----:B0-----:R-:W-:Y:S01]  /*02c0*/  FSEL R8, R16, 1, P1 ;  /* 0x3f80000010087808 */ /* 0x001fe20000800000 */
[----:B----4-:R-:W-:-:S04]  /*02d0*/  FADD R2, -R2, R3 ;  /* 0x0000000302027221 */ /* 0x010fc80000000100 */
[----:B------:R-:W-:-:S04]  /*02e0*/  @!P2 FMUL R8, R8, 16777216 ;  /* 0x4b8000000808a820 */ /* 0x000fc80000400000 */
[----:B-1----:R-:W-:-:S04]  /*02f0*/  FMUL R3, R15, R8 ;  /* 0x000000080f037220 */ /* 0x002fc80000400000 */
[----:B------:R-:W-:-:S04]  /*0300*/  FMUL R2, R2, R3 ;  /* 0x0000000302027220 */ /* 0x000fc80000400000 */
[----:B-----5:R-:W-:Y:S01]  /*0310*/  FFMA R13, R2, R12, R13 ;  /* 0x0000000c020d7223 */ /* 0x020fe2000000000d */
[----:B---3--:R-:W-:-:S04]  /*0320*/  IMAD.WIDE R2, R0, 0x4, R6 ;  /* 0x0000000400027825 */ /* 0x008fc800078e0206 */
[C---:B------:R-:W-:Y:S01]  /*0330*/  FSETP.GEU.AND P1, PT, R13.reuse, RZ, PT ;  /* 0x000000ff0d00720b */ /* 0x040fe20003f2e000 */
[----:B------:R0:W-:Y:S03]  /*0340*/  @!P0 STG.E desc[UR4][R2.64], R13 ;  /* 0x0000000d02008986 */ /* 0x0001e6000c101904 */
[----:B------:R-:W-:Y:S01]  /*0350*/  FSEL R7, R13, RZ, P1 ;  /* 0x000000ff0d077208 */ /* 0x000fe20000800000 */
[----:B0-----:R-:W-:Y:S08]  /*0360*/  @P0 EXIT ;  /* 0x000000000000094d */ /* 0x001ff00003800000 */
[----:B------:R-:W-:Y:S01]  /*0370*/  STG.E desc[UR4][R4.64], R7 ;  /* 0x0000000704007986 */ /* 0x000fe2000c101904 */
[----:B------:R-:W-:Y:S05]  /*0380*/  EXIT ;  /* 0x000000000000794d */ /* 0x000fea0003800000 */
.L_x_0:
[----:B------:R-:W-:-:S00]  /*0390*/  BRA `(.L_x_0) ;  /* 0xfffffffc00fc7947 */ /* 0x000fc0000383ffff */
[----:B------:R-:W-:-:S00]  /*03a0*/  NOP ;  /* 0x0000000000007918 */ /* 0x000fc00000000000 */
        /* <DEDUP_REMOVED lines=13> */
.L_x_1:


//--------------------- .nv.global.init           --------------------------
	.section	.nv.global.init,"aw",@progbits
.nv.global.init:
	.type		_$_str,@object
	.size		_$_str,(_$_str_$_2 - _$_str)
_$_str:
        /*0000*/ 	.byte	0x5f, 0x5f, 0x43, 0x55, 0x44, 0x41, 0x5f, 0x46, 0x54, 0x5a, 0x00
	.type		_$_str_$_2,@object
	.size		_$_str_$_2,(.L_1 - _$_str_$_2)
_$_str_$_2:
        /*000b*/ 	.byte	0x5f, 0x5f, 0x43, 0x55, 0x44, 0x41, 0x5f, 0x50, 0x52, 0x45, 0x43, 0x5f, 0x53, 0x51, 0x52, 0x54
        /*001b*/ 	.byte	0x00
.L_1:


//--------------------- .nv.constant0.triton_poi_fused__native_batch_norm_legit_no_training_relu_1 --------------------------
	.section	.nv.constant0.triton_poi_fused__native_batch_norm_legit_no_training_relu_1,"a",@progbits
	.sectionflags	@""
	.align	4
.nv.constant0.triton_poi_fused__native_batch_norm_legit_no_training_relu_1:
	.zero		588
